//
// Generated by NVIDIA NVVM Compiler
//
// Compiler Build ID: CL-36424714
// Cuda compilation tools, release 13.0, V13.0.88
// Based on NVVM 20.0.0
//

.version 9.0
.target sm_100
.address_size 64

	// .globl	_Z2mmPdS_S_iii

.visible .entry _Z2mmPdS_S_iii(
	.param .u64 .ptr .align 1 _Z2mmPdS_S_iii_param_0,
	.param .u64 .ptr .align 1 _Z2mmPdS_S_iii_param_1,
	.param .u64 .ptr .align 1 _Z2mmPdS_S_iii_param_2,
	.param .u32 _Z2mmPdS_S_iii_param_3,
	.param .u32 _Z2mmPdS_S_iii_param_4,
	.param .u32 _Z2mmPdS_S_iii_param_5
)
{
	.reg .pred 	%p<20>;
	.reg .b32 	%r<107>;
	.reg .b64 	%rd<78>;
	.reg .b64 	%fd<55>;

	ld.param.u64 	%rd12, [_Z2mmPdS_S_iii_param_0];
	ld.param.u64 	%rd13, [_Z2mmPdS_S_iii_param_1];
	ld.param.u64 	%rd14, [_Z2mmPdS_S_iii_param_2];
	ld.param.u32 	%r61, [_Z2mmPdS_S_iii_param_3];
	ld.param.u32 	%r62, [_Z2mmPdS_S_iii_param_4];
	ld.param.u32 	%r63, [_Z2mmPdS_S_iii_param_5];
	cvta.to.global.u64 	%rd1, %rd14;
	cvta.to.global.u64 	%rd2, %rd13;
	cvta.to.global.u64 	%rd3, %rd12;
	min.s32 	%r64, %r61, %r63;
	setp.lt.s32 	%p1, %r64, 1;
	@%p1 bra 	$L__BB0_14;
	and.b32  	%r1, %r63, 7;
	add.s32 	%r2, %r1, -1;
	and.b32  	%r3, %r63, 3;
	and.b32  	%r4, %r63, 2147483640;
	and.b32  	%r5, %r63, 1;
	mov.b32 	%r89, 0;
$L__BB0_2:
	setp.lt.u32 	%p2, %r63, 8;
	mul.lo.s32 	%r7, %r89, %r62;
	mov.b32 	%r92, 0;
	@%p2 bra 	$L__BB0_5;
	mov.b32 	%r90, 0;
$L__BB0_4:
	.pragma "nounroll";
	add.s32 	%r68, %r90, %r7;
	mul.wide.s32 	%rd15, %r68, 8;
	add.s64 	%rd16, %rd1, %rd15;
	mov.b64 	%rd17, 0;
	st.global.u64 	[%rd16], %rd17;
	st.global.u64 	[%rd16+8], %rd17;
	st.global.u64 	[%rd16+16], %rd17;
	st.global.u64 	[%rd16+24], %rd17;
	st.global.u64 	[%rd16+32], %rd17;
	st.global.u64 	[%rd16+40], %rd17;
	st.global.u64 	[%rd16+48], %rd17;
	st.global.u64 	[%rd16+56], %rd17;
	add.s32 	%r90, %r90, 8;
	setp.eq.s32 	%p3, %r90, %r4;
	mov.u32 	%r92, %r4;
	@%p3 bra 	$L__BB0_5;
	bra.uni 	$L__BB0_4;
$L__BB0_5:
	setp.eq.s32 	%p4, %r1, 0;
	@%p4 bra 	$L__BB0_13;
	setp.lt.u32 	%p5, %r2, 3;
	@%p5 bra 	$L__BB0_8;
	add.s32 	%r69, %r92, %r7;
	mul.wide.s32 	%rd18, %r69, 8;
	add.s64 	%rd19, %rd1, %rd18;
	mov.b64 	%rd20, 0;
	st.global.u64 	[%rd19], %rd20;
	st.global.u64 	[%rd19+8], %rd20;
	st.global.u64 	[%rd19+16], %rd20;
	st.global.u64 	[%rd19+24], %rd20;
	add.s32 	%r92, %r92, 4;
$L__BB0_8:
	setp.eq.s32 	%p6, %r3, 0;
	@%p6 bra 	$L__BB0_13;
	setp.eq.s32 	%p7, %r3, 1;
	@%p7 bra 	$L__BB0_11;
	add.s32 	%r70, %r92, %r7;
	mul.wide.s32 	%rd21, %r70, 8;
	add.s64 	%rd22, %rd1, %rd21;
	mov.b64 	%rd23, 0;
	st.global.u64 	[%rd22], %rd23;
	st.global.u64 	[%rd22+8], %rd23;
	add.s32 	%r92, %r92, 2;
$L__BB0_11:
	setp.eq.s32 	%p8, %r5, 0;
	@%p8 bra 	$L__BB0_13;
	add.s32 	%r71, %r92, %r7;
	mul.wide.s32 	%rd24, %r71, 8;
	add.s64 	%rd25, %rd1, %rd24;
	mov.b64 	%rd26, 0;
	st.global.u64 	[%rd25], %rd26;
$L__BB0_13:
	add.s32 	%r89, %r89, 1;
	setp.ne.s32 	%p9, %r89, %r61;
	@%p9 bra 	$L__BB0_2;
$L__BB0_14:
	min.s32 	%r72, %r61, %r62;
	min.s32 	%r73, %r72, %r63;
	setp.lt.s32 	%p10, %r73, 1;
	@%p10 bra 	$L__BB0_30;
	and.b32  	%r16, %r63, 7;
	and.b32  	%r17, %r63, 3;
	and.b32  	%r18, %r63, 2147483640;
	and.b32  	%r19, %r63, 1;
	neg.s32 	%r20, %r18;
	shl.b32 	%r21, %r63, 3;
	shl.b32 	%r22, %r63, 1;
	mul.lo.s32 	%r23, %r63, 3;
	shl.b32 	%r24, %r63, 2;
	mul.lo.s32 	%r25, %r63, 5;
	mul.lo.s32 	%r26, %r63, 6;
	mul.lo.s32 	%r27, %r63, 7;
	mul.wide.u32 	%rd4, %r21, 8;
	mov.b32 	%r94, 0;
$L__BB0_16:
	mul.lo.s32 	%r29, %r94, %r62;
	mov.b32 	%r95, 0;
	cvt.u64.u32 	%rd65, %r29;
	mul.wide.u32 	%rd28, %r62, %r94;
	shl.b64 	%rd29, %rd28, 3;
	add.s64 	%rd30, %rd3, %rd29;
	add.s64 	%rd6, %rd30, 32;
$L__BB0_17:
	setp.lt.u32 	%p11, %r63, 8;
	add.s32 	%r77, %r95, %r29;
	mul.wide.u32 	%rd27, %r77, 8;
	add.s64 	%rd5, %rd1, %rd27;
	ld.global.f64 	%fd52, [%rd5];
	mov.b32 	%r105, 0;
	@%p11 bra 	$L__BB0_20;
	add.s32 	%r102, %r63, %r95;
	add.s32 	%r101, %r22, %r95;
	add.s32 	%r100, %r23, %r95;
	add.s32 	%r99, %r24, %r95;
	add.s32 	%r98, %r25, %r95;
	add.s32 	%r97, %r26, %r95;
	add.s32 	%r96, %r27, %r95;
	mul.wide.u32 	%rd31, %r95, 8;
	add.s64 	%rd77, %rd2, %rd31;
	mov.u64 	%rd76, %rd6;
	mov.u32 	%r103, %r20;
$L__BB0_19:
	.pragma "nounroll";
	ld.global.f64 	%fd9, [%rd76+-32];
	ld.global.f64 	%fd10, [%rd77];
	fma.rn.f64 	%fd11, %fd9, %fd10, %fd52;
	st.global.f64 	[%rd5], %fd11;
	ld.global.f64 	%fd12, [%rd76+-24];
	mul.wide.u32 	%rd32, %r102, 8;
	add.s64 	%rd33, %rd2, %rd32;
	ld.global.f64 	%fd13, [%rd33];
	fma.rn.f64 	%fd14, %fd12, %fd13, %fd11;
	st.global.f64 	[%rd5], %fd14;
	ld.global.f64 	%fd15, [%rd76+-16];
	mul.wide.u32 	%rd34, %r101, 8;
	add.s64 	%rd35, %rd2, %rd34;
	ld.global.f64 	%fd16, [%rd35];
	fma.rn.f64 	%fd17, %fd15, %fd16, %fd14;
	st.global.f64 	[%rd5], %fd17;
	ld.global.f64 	%fd18, [%rd76+-8];
	mul.wide.u32 	%rd36, %r100, 8;
	add.s64 	%rd37, %rd2, %rd36;
	ld.global.f64 	%fd19, [%rd37];
	fma.rn.f64 	%fd20, %fd18, %fd19, %fd17;
	st.global.f64 	[%rd5], %fd20;
	ld.global.f64 	%fd21, [%rd76];
	mul.wide.u32 	%rd38, %r99, 8;
	add.s64 	%rd39, %rd2, %rd38;
	ld.global.f64 	%fd22, [%rd39];
	fma.rn.f64 	%fd23, %fd21, %fd22, %fd20;
	st.global.f64 	[%rd5], %fd23;
	ld.global.f64 	%fd24, [%rd76+8];
	mul.wide.u32 	%rd40, %r98, 8;
	add.s64 	%rd41, %rd2, %rd40;
	ld.global.f64 	%fd25, [%rd41];
	fma.rn.f64 	%fd26, %fd24, %fd25, %fd23;
	st.global.f64 	[%rd5], %fd26;
	ld.global.f64 	%fd27, [%rd76+16];
	mul.wide.u32 	%rd42, %r97, 8;
	add.s64 	%rd43, %rd2, %rd42;
	ld.global.f64 	%fd28, [%rd43];
	fma.rn.f64 	%fd29, %fd27, %fd28, %fd26;
	st.global.f64 	[%rd5], %fd29;
	ld.global.f64 	%fd30, [%rd76+24];
	mul.wide.u32 	%rd44, %r96, 8;
	add.s64 	%rd45, %rd2, %rd44;
	ld.global.f64 	%fd31, [%rd45];
	fma.rn.f64 	%fd52, %fd30, %fd31, %fd29;
	st.global.f64 	[%rd5], %fd52;
	add.s32 	%r103, %r103, 8;
	add.s32 	%r102, %r102, %r21;
	add.s32 	%r101, %r101, %r21;
	add.s32 	%r100, %r100, %r21;
	add.s32 	%r99, %r99, %r21;
	add.s32 	%r98, %r98, %r21;
	add.s32 	%r97, %r97, %r21;
	add.s32 	%r96, %r96, %r21;
	add.s64 	%rd77, %rd77, %rd4;
	add.s64 	%rd76, %rd76, 64;
	setp.ne.s32 	%p12, %r103, 0;
	mov.u32 	%r105, %r18;
	@%p12 bra 	$L__BB0_19;
$L__BB0_20:
	setp.eq.s32 	%p13, %r16, 0;
	@%p13 bra 	$L__BB0_28;
	add.s32 	%r78, %r16, -1;
	setp.lt.u32 	%p14, %r78, 3;
	@%p14 bra 	$L__BB0_23;
	add.s32 	%r79, %r105, %r29;
	mul.wide.u32 	%rd46, %r79, 8;
	add.s64 	%rd47, %rd3, %rd46;
	ld.global.f64 	%fd32, [%rd47];
	mad.lo.s32 	%r80, %r105, %r63, %r95;
	mul.wide.u32 	%rd48, %r80, 8;
	add.s64 	%rd49, %rd2, %rd48;
	ld.global.f64 	%fd33, [%rd49];
	fma.rn.f64 	%fd34, %fd32, %fd33, %fd52;
	st.global.f64 	[%rd5], %fd34;
	cvt.u64.u32 	%rd51, %r105;
	add.s64 	%rd52, %rd51, %rd65;
	shl.b64 	%rd53, %rd52, 3;
	add.s64 	%rd54, %rd3, %rd53;
	ld.global.f64 	%fd35, [%rd54+8];
	add.s32 	%r81, %r80, %r63;
	mul.wide.u32 	%rd55, %r81, 8;
	add.s64 	%rd56, %rd2, %rd55;
	ld.global.f64 	%fd36, [%rd56];
	fma.rn.f64 	%fd37, %fd35, %fd36, %fd34;
	st.global.f64 	[%rd5], %fd37;
	ld.global.f64 	%fd38, [%rd54+16];
	add.s32 	%r82, %r81, %r63;
	mul.wide.u32 	%rd57, %r82, 8;
	add.s64 	%rd58, %rd2, %rd57;
	ld.global.f64 	%fd39, [%rd58];
	fma.rn.f64 	%fd40, %fd38, %fd39, %fd37;
	st.global.f64 	[%rd5], %fd40;
	ld.global.f64 	%fd41, [%rd54+24];
	add.s32 	%r83, %r82, %r63;
	mul.wide.u32 	%rd59, %r83, 8;
	add.s64 	%rd60, %rd2, %rd59;
	ld.global.f64 	%fd42, [%rd60];
	fma.rn.f64 	%fd52, %fd41, %fd42, %fd40;
	st.global.f64 	[%rd5], %fd52;
	add.s32 	%r105, %r105, 4;
$L__BB0_23:
	setp.eq.s32 	%p15, %r17, 0;
	@%p15 bra 	$L__BB0_28;
	setp.eq.s32 	%p16, %r17, 1;
	@%p16 bra 	$L__BB0_26;
	add.s32 	%r84, %r105, %r29;
	mul.wide.u32 	%rd61, %r84, 8;
	add.s64 	%rd62, %rd3, %rd61;
	ld.global.f64 	%fd43, [%rd62];
	mad.lo.s32 	%r85, %r105, %r63, %r95;
	mul.wide.u32 	%rd63, %r85, 8;
	add.s64 	%rd64, %rd2, %rd63;
	ld.global.f64 	%fd44, [%rd64];
	fma.rn.f64 	%fd45, %fd43, %fd44, %fd52;
	st.global.f64 	[%rd5], %fd45;
	cvt.u64.u32 	%rd66, %r105;
	add.s64 	%rd67, %rd66, %rd65;
	shl.b64 	%rd68, %rd67, 3;
	add.s64 	%rd69, %rd3, %rd68;
	ld.global.f64 	%fd46, [%rd69+8];
	add.s32 	%r86, %r85, %r63;
	mul.wide.u32 	%rd70, %r86, 8;
	add.s64 	%rd71, %rd2, %rd70;
	ld.global.f64 	%fd47, [%rd71];
	fma.rn.f64 	%fd52, %fd46, %fd47, %fd45;
	st.global.f64 	[%rd5], %fd52;
	add.s32 	%r105, %r105, 2;
$L__BB0_26:
	setp.eq.s32 	%p17, %r19, 0;
	@%p17 bra 	$L__BB0_28;
	add.s32 	%r87, %r105, %r29;
	mul.wide.u32 	%rd72, %r87, 8;
	add.s64 	%rd73, %rd3, %rd72;
	ld.global.f64 	%fd48, [%rd73];
	mad.lo.s32 	%r88, %r105, %r63, %r95;
	mul.wide.u32 	%rd74, %r88, 8;
	add.s64 	%rd75, %rd2, %rd74;
	ld.global.f64 	%fd49, [%rd75];
	fma.rn.f64 	%fd50, %fd48, %fd49, %fd52;
	st.global.f64 	[%rd5], %fd50;
$L__BB0_28:
	add.s32 	%r95, %r95, 1;
	setp.ne.s32 	%p18, %r95, %r62;
	@%p18 bra 	$L__BB0_17;
	add.s32 	%r94, %r94, 1;
	setp.ne.s32 	%p19, %r94, %r61;
	@%p19 bra 	$L__BB0_16;
$L__BB0_30:
	ret;

}


// ===== COMPILED SASS (sm_100) =====

	.target	sm_100

	.elftype	@"ET_EXEC"


//--------------------- .note.nv.tkinfo           --------------------------
	.section	.note.nv.tkinfo,"",@"SHT_NOTE"
	.sectionflags	@"SHF_NOTE_NV_TKINFO"
	.tkinfo
        /*0018*/ 	.word	0x00000002
        /*0030*/ 	.string	""
        /*0030*/ 	.string	"ptxas"
        /*0030*/ 	.string	"Cuda compilation tools, release 13.0, V13.0.88"
        /*0030*/ 	.string	"Build cuda_13.0.r13.0/compiler.36424714_0"
        /*0030*/ 	.string	"-arch sm_100 -m 64 "



//--------------------- .note.nv.cuinfo           --------------------------
	.section	.note.nv.cuinfo,"",@"SHT_NOTE"
	.sectionflags	@"SHF_NOTE_NV_CUINFO"
        /*0018*/ 	.short	0x0002
        /*001a*/ 	.short	0x0064
        /*001c*/ 	.short	0x0082
	.zero		2


//--------------------- .nv.info                  --------------------------
	.section	.nv.info,"",@"SHT_CUDA_INFO"
	.align	4


	//----- nvinfo : EIATTR_REGCOUNT
	.align		4
        /*0000*/ 	.byte	0x04, 0x2f
        /*0002*/ 	.short	(.L_1 - .L_0)
	.align		4
.L_0:
        /*0004*/ 	.word	index@(_Z2mmPdS_S_iii)
        /*0008*/ 	.word	0x00000020


	//----- nvinfo : EIATTR_FRAME_SIZE
	.align		4
.L_1:
        /*000c*/ 	.byte	0x04, 0x11
        /*000e*/ 	.short	(.L_3 - .L_2)
	.align		4
.L_2:
        /*0010*/ 	.word	index@(_Z2mmPdS_S_iii)
        /*0014*/ 	.word	0x00000000


	//----- nvinfo : EIATTR_MIN_STACK_SIZE
	.align		4
.L_3:
        /*0018*/ 	.byte	0x04, 0x12
        /*001a*/ 	.short	(.L_5 - .L_4)
	.align		4
.L_4:
        /*001c*/ 	.word	index@(_Z2mmPdS_S_iii)
        /*0020*/ 	.word	0x00000000
.L_5:


//--------------------- .nv.compat                --------------------------
	.section	.nv.compat,"",@"SHT_CUDA_COMPAT_INFO"
	.align	4
        /*0000*/ 	.byte	0x02, 0x09, 0x00, 0x00, 0x02, 0x02, 0x01, 0x00, 0x02, 0x05, 0x05, 0x00, 0x03, 0x07, 0x01, 0x01
        /*0010*/ 	.byte	0x02, 0x03, 0x00, 0x00, 0x02, 0x06, 0x01, 0x00, 0x04, 0x0b, 0x08, 0x00, 0x01, 0x00, 0x00, 0x00
        /*0020*/ 	.byte	0x00, 0x00, 0x00, 0x00


//--------------------- .nv.info._Z2mmPdS_S_iii   --------------------------
	.section	.nv.info._Z2mmPdS_S_iii,"",@"SHT_CUDA_INFO"
	.sectionflags	@""
	.align	4


	//----- nvinfo : EIATTR_CUDA_API_VERSION
	.align		4
        /*0000*/ 	.byte	0x04, 0x37
        /*0002*/ 	.short	(.L_7 - .L_6)
.L_6:
        /*0004*/ 	.word	0x00000082


	//----- nvinfo : EIATTR_KPARAM_INFO
	.align		4
.L_7:
        /*0008*/ 	.byte	0x04, 0x17
        /*000a*/ 	.short	(.L_9 - .L_8)
.L_8:
        /*000c*/ 	.word	0x00000000
        /*0010*/ 	.short	0x0005
        /*0012*/ 	.short	0x0020
        /*0014*/ 	.byte	0x00, 0xf0, 0x11, 0x00


	//----- nvinfo : EIATTR_KPARAM_INFO
	.align		4
.L_9:
        /*0018*/ 	.byte	0x04, 0x17
        /*001a*/ 	.short	(.L_11 - .L_10)
.L_10:
        /*001c*/ 	.word	0x00000000
        /*0020*/ 	.short	0x0004
        /*0022*/ 	.short	0x001c
        /*0024*/ 	.byte	0x00, 0xf0, 0x11, 0x00


	//----- nvinfo : EIATTR_KPARAM_INFO
	.align		4
.L_11:
        /*0028*/ 	.byte	0x04, 0x17
        /*002a*/ 	.short	(.L_13 - .L_12)
.L_12:
        /*002c*/ 	.word	0x00000000
        /*0030*/ 	.short	0x0003
        /*0032*/ 	.short	0x0018
        /*0034*/ 	.byte	0x00, 0xf0, 0x11, 0x00


	//----- nvinfo : EIATTR_KPARAM_INFO
	.align		4
.L_13:
        /*0038*/ 	.byte	0x04, 0x17
        /*003a*/ 	.short	(.L_15 - .L_14)
.L_14:
        /*003c*/ 	.word	0x00000000
        /*0040*/ 	.short	0x0002
        /*0042*/ 	.short	0x0010
        /*0044*/ 	.byte	0x00, 0xf5, 0x21, 0x00


	//----- nvinfo : EIATTR_KPARAM_INFO
	.align		4
.L_15:
        /*0048*/ 	.byte	0x04, 0x17
        /*004a*/ 	.short	(.L_17 - .L_16)
.L_16:
        /*004c*/ 	.word	0x00000000
        /*0050*/ 	.short	0x0001
        /*0052*/ 	.short	0x0008
        /*0054*/ 	.byte	0x00, 0xf5, 0x21, 0x00


	//----- nvinfo : EIATTR_KPARAM_INFO
	.align		4
.L_17:
        /*0058*/ 	.byte	0x04, 0x17
        /*005a*/ 	.short	(.L_19 - .L_18)
.L_18:
        /*005c*/ 	.word	0x00000000
        /*0060*/ 	.short	0x0000
        /*0062*/ 	.short	0x0000
        /*0064*/ 	.byte	0x00, 0xf5, 0x21, 0x00


	//----- nvinfo : EIATTR_SPARSE_MMA_MASK
	.align		4
.L_19:
        /*0068*/ 	.byte	0x03, 0x50
        /*006a*/ 	.short	0x0000


	//----- nvinfo : EIATTR_MAXREG_COUNT
	.align		4
        /*006c*/ 	.byte	0x03, 0x1b
        /*006e*/ 	.short	0x00ff


	//----- nvinfo : EIATTR_MERCURY_ISA_VERSION
	.align		4
        /*0070*/ 	.byte	0x03, 0x5f
        /*0072*/ 	.short	0x0101


	//----- nvinfo : EIATTR_VRC_CTA_INIT_COUNT
	.align		4
        /*0074*/ 	.byte	0x02, 0x4a
	.zero		1
	.zero		1


	//----- nvinfo : EIATTR_EXIT_INSTR_OFFSETS
	.align		4
        /*0078*/ 	.byte	0x04, 0x1c
        /*007a*/ 	.short	(.L_21 - .L_20)


	//   ....[0]....
.L_20:
        /*007c*/ 	.word	0x00000480


	//   ....[1]....
        /*0080*/ 	.word	0x00000f70


	//----- nvinfo : EIATTR_CBANK_PARAM_SIZE
	.align		4
.L_21:
        /*0084*/ 	.byte	0x03, 0x19
        /*0086*/ 	.short	0x0024


	//----- nvinfo : EIATTR_PARAM_CBANK
	.align		4
        /*0088*/ 	.byte	0x04, 0x0a
        /*008a*/ 	.short	(.L_23 - .L_22)
	.align		4
.L_22:
        /*008c*/ 	.word	index@(.nv.constant0._Z2mmPdS_S_iii)
        /*0090*/ 	.short	0x0380
        /*0092*/ 	.short	0x0024


	//----- nvinfo : EIATTR_SW_WAR
	.align		4
.L_23:
        /*0094*/ 	.byte	0x04, 0x36
        /*0096*/ 	.short	(.L_25 - .L_24)
.L_24:
        /*0098*/ 	.word	0x00000008
.L_25:


//--------------------- .nv.callgraph             --------------------------
	.section	.nv.callgraph,"",@"SHT_CUDA_CALLGRAPH"
	.align	4
	.sectionentsize	8
	.align		4
        /*0000*/ 	.word	0x00000000
	.align		4
        /*0004*/ 	.word	0xffffffff
	.align		4
        /*0008*/ 	.word	0x00000000
	.align		4
        /*000c*/ 	.word	0xfffffffe
	.align		4
        /*0010*/ 	.word	0x00000000
	.align		4
        /*0014*/ 	.word	0xfffffffd
	.align		4
        /*0018*/ 	.word	0x00000000
	.align		4
        /*001c*/ 	.word	0xfffffffc


//--------------------- .text._Z2mmPdS_S_iii      --------------------------
	.section	.text._Z2mmPdS_S_iii,"ax",@progbits
	.align	128
        .global         _Z2mmPdS_S_iii
        .type           _Z2mmPdS_S_iii,@function
        .size           _Z2mmPdS_S_iii,(.L_x_15 - _Z2mmPdS_S_iii)
        .other          _Z2mmPdS_S_iii,@"STO_CUDA_ENTRY STV_DEFAULT"
_Z2mmPdS_S_iii:
.text._Z2mmPdS_S_iii:
[----:B------:R-:W-:Y:S01]  /*0000*/  LDC R1, c[0x0][0x37c] ;  /* 0x0000df00ff017b82 */ /* 0x000fe20000000800 */
[----:B------:R-:W0:Y:S01]  /*0010*/  LDCU UR4, c[0x0][0x3a0] ;  /* 0x00007400ff0477ac */ /* 0x000e220008000800 */
[----:B------:R-:W1:Y:S01]  /*0020*/  LDCU UR5, c[0x0][0x398] ;  /* 0x00007300ff0577ac */ /* 0x000e620008000800 */
[----:B------:R-:W2:Y:S01]  /*0030*/  LDCU.64 UR10, c[0x0][0x358] ;  /* 0x00006b00ff0a77ac */ /* 0x000ea20008000a00 */
[----:B0-----:R-:W-:-:S04]  /*0040*/  MOV R4, UR4 ;  /* 0x0000000400047c02 */ /* 0x001fc80008000f00 */
[----:B-1----:R-:W-:-:S04]  /*0050*/  VIMNMX R0, PT, PT, R4, UR5, PT ;  /* 0x0000000504007c48 */ /* 0x002fc8000bfe0100 */
[----:B------:R-:W-:-:S13]  /*0060*/  ISETP.GE.AND P0, PT, R0, 0x1, PT ;  /* 0x000000010000780c */ /* 0x000fda0003f06270 */
[----:B--2---:R-:W-:Y:S05]  /*0070*/  @!P0 BRA `(.L_x_0) ;  /* 0x0000000000f48947 */ /* 0x004fea0003800000 */
[C---:B------:R-:W-:Y:S01]  /*0080*/  LOP3.LUT R11, R4.reuse, 0x7, RZ, 0xc0, !PT ;  /* 0x00000007040b7812 */ /* 0x040fe200078ec0ff */
[----:B------:R-:W-:Y:S01]  /*0090*/  HFMA2 R2, -RZ, RZ, 0, 0 ;  /* 0x00000000ff027431 */ /* 0x000fe200000001ff */
[----:B------:R-:W-:-:S03]  /*00a0*/  LOP3.LUT R12, R4, 0x3, RZ, 0xc0, !PT ;  /* 0x00000003040c7812 */ /* 0x000fc600078ec0ff */
[----:B------:R-:W-:-:S05]  /*00b0*/  VIADD R0, R11, 0xffffffff ;  /* 0xffffffff0b007836 */ /* 0x000fca0000000000 */
[----:B------:R-:W-:Y:S02]  /*00c0*/  ISETP.GE.U32.AND P0, PT, R0, 0x3, PT ;  /* 0x000000030000780c */ /* 0x000fe40003f06070 */
[----:B------:R-:W-:-:S11]  /*00d0*/  LOP3.LUT R0, R4, 0x7ffffff8, RZ, 0xc0, !PT ;  /* 0x7ffffff804007812 */ /* 0x000fd600078ec0ff */
.L_x_6:
[----:B0-----:R-:W0:Y:S01]  /*00e0*/  LDC R4, c[0x0][0x3a0] ;  /* 0x0000e800ff047b82 */ /* 0x001e220000000800 */
[----:B-1----:R-:W1:Y:S01]  /*00f0*/  LDCU UR5, c[0x0][0x398] ;  /* 0x00007300ff0577ac */ /* 0x002e620008000800 */
[----:B------:R-:W-:Y:S01]  /*0100*/  IMAD.MOV.U32 R10, RZ, RZ, R2 ;  /* 0x000000ffff0a7224 */ /* 0x000fe200078e0002 */
[----:B------:R-:W-:Y:S01]  /*0110*/  IADD3 R2, PT, PT, R2, 0x1, RZ ;  /* 0x0000000102027810 */ /* 0x000fe20007ffe0ff */
[----:B------:R-:W-:-:S03]  /*0120*/  IMAD.MOV.U32 R3, RZ, RZ, RZ ;  /* 0x000000ffff037224 */ /* 0x000fc600078e00ff */
[----:B-1----:R-:W-:Y:S02]  /*0130*/  ISETP.NE.AND P1, PT, R2, UR5, PT ;  /* 0x0000000502007c0c */ /* 0x002fe4000bf25270 */
[----:B0-----:R-:W-:-:S13]  /*0140*/  ISETP.GE.U32.AND P2, PT, R4, 0x8, PT ;  /* 0x000000080400780c */ /* 0x001fda0003f46070 */
[----:B--2---:R-:W-:Y:S05]  /*0150*/  @!P2 BRA `(.L_x_1) ;  /* 0x000000000044a947 */ /* 0x004fea0003800000 */
[----:B------:R-:W0:Y:S01]  /*0160*/  LDC R3, c[0x0][0x39c] ;  /* 0x0000e700ff037b82 */ /* 0x000e220000000800 */
[----:B------:R-:W-:-:S07]  /*0170*/  UMOV UR4, URZ ;  /* 0x000000ff00047c82 */ /* 0x000fce0008000000 */
[----:B------:R-:W1:Y:S02]  /*0180*/  LDC.64 R8, c[0x0][0x390] ;  /* 0x0000e400ff087b82 */ /* 0x000e640000000a00 */
.L_x_2:
[----:B0-2---:R-:W-:Y:S01]  /*0190*/  IMAD R7, R10, R3, UR4 ;  /* 0x000000040a077e24 */ /* 0x005fe2000f8e0203 */
[----:B------:R-:W-:-:S03]  /*01a0*/  UIADD3 UR4, UPT, UPT, UR4, 0x8, URZ ;  /* 0x0000000804047890 */ /* 0x000fc6000fffe0ff */
[----:B-1----:R-:W-:-:S03]  /*01b0*/  IMAD.WIDE R6, R7, 0x8, R8 ;  /* 0x0000000807067825 */ /* 0x002fc600078e0208 */
[----:B------:R-:W-:Y:S02]  /*01c0*/  ISETP.NE.AND P2, PT, R0, UR4, PT ;  /* 0x0000000400007c0c */ /* 0x000fe4000bf45270 */
[----:B------:R2:W-:Y:S04]  /*01d0*/  STG.E.64 desc[UR10][R6.64], RZ ;  /* 0x000000ff06007986 */ /* 0x0005e8000c101b0a */
[----:B------:R2:W-:Y:S04]  /*01e0*/  STG.E.64 desc[UR10][R6.64+0x8], RZ ;  /* 0x000008ff06007986 */ /* 0x0005e8000c101b0a */
[----:B------:R2:W-:Y:S04]  /*01f0*/  STG.E.64 desc[UR10][R6.64+0x10], RZ ;  /* 0x000010ff06007986 */ /* 0x0005e8000c101b0a */
[----:B------:R2:W-:Y:S04]  /*0200*/  STG.E.64 desc[UR10][R6.64+0x18], RZ ;  /* 0x000018ff06007986 */ /* 0x0005e8000c101b0a */
[----:B------:R2:W-:Y:S04]  /*0210*/  STG.E.64 desc[UR10][R6.64+0x20], RZ ;  /* 0x000020ff06007986 */ /* 0x0005e8000c101b0a */
[----:B------:R2:W-:Y:S04]  /*0220*/  STG.E.64 desc[UR10][R6.64+0x28], RZ ;  /* 0x000028ff06007986 */ /* 0x0005e8000c101b0a */
[----:B------:R2:W-:Y:S04]  /*0230*/  STG.E.64 desc[UR10][R6.64+0x30], RZ ;  /* 0x000030ff06007986 */ /* 0x0005e8000c101b0a */
[----:B------:R2:W-:Y:S01]  /*0240*/  STG.E.64 desc[UR10][R6.64+0x38], RZ ;  /* 0x000038ff06007986 */ /* 0x0005e2000c101b0a */
[----:B------:R-:W-:Y:S05]  /*0250*/  @P2 BRA `(.L_x_2) ;  /* 0xfffffffc00cc2947 */ /* 0x000fea000383ffff */
[----:B------:R-:W-:-:S07]  /*0260*/  MOV R3, R0 ;  /* 0x0000000000037202 */ /* 0x000fce0000000f00 */
.L_x_1:
[----:B------:R-:W-:-:S13]  /*0270*/  ISETP.NE.AND P2, PT, R11, RZ, PT ;  /* 0x000000ff0b00720c */ /* 0x000fda0003f45270 */
[----:B------:R-:W-:Y:S05]  /*0280*/  @!P2 BRA `(.L_x_3) ;  /* 0x00000000006ca947 */ /* 0x000fea0003800000 */
[----:B------:R-:W-:Y:S01]  /*0290*/  ISETP.NE.AND P2, PT, R12, RZ, PT ;  /* 0x000000ff0c00720c */ /* 0x000fe20003f45270 */
[----:B------:R-:W-:-:S12]  /*02a0*/  @!P0 BRA `(.L_x_4) ;  /* 0x0000000000248947 */ /* 0x000fd80003800000 */
[----:B------:R-:W0:Y:S08]  /*02b0*/  LDC R5, c[0x0][0x39c] ;  /* 0x0000e700ff057b82 */ /* 0x000e300000000800 */
[----:B--2---:R-:W1:Y:S01]  /*02c0*/  LDC.64 R6, c[0x0][0x390] ;  /* 0x0000e400ff067b82 */ /* 0x004e620000000a00 */
[----:B0-----:R-:W-:Y:S02]  /*02d0*/  IMAD R5, R10, R5, R3 ;  /* 0x000000050a057224 */ /* 0x001fe400078e0203 */
[----:B------:R-:W-:-:S02]  /*02e0*/  VIADD R3, R3, 0x4 ;  /* 0x0000000403037836 */ /* 0x000fc40000000000 */
[----:B-1----:R-:W-:-:S05]  /*02f0*/  IMAD.WIDE R6, R5, 0x8, R6 ;  /* 0x0000000805067825 */ /* 0x002fca00078e0206 */
[----:B------:R0:W-:Y:S04]  /*0300*/  STG.E.64 desc[UR10][R6.64], RZ ;  /* 0x000000ff06007986 */ /* 0x0001e8000c101b0a */
[----:B------:R0:W-:Y:S04]  /*0310*/  STG.E.64 desc[UR10][R6.64+0x8], RZ ;  /* 0x000008ff06007986 */ /* 0x0001e8000c101b0a */
[----:B------:R0:W-:Y:S04]  /*0320*/  STG.E.64 desc[UR10][R6.64+0x10], RZ ;  /* 0x000010ff06007986 */ /* 0x0001e8000c101b0a */
[----:B------:R0:W-:Y:S02]  /*0330*/  STG.E.64 desc[UR10][R6.64+0x18], RZ ;  /* 0x000018ff06007986 */ /* 0x0001e4000c101b0a */
.L_x_4:
[----:B------:R-:W-:Y:S05]  /*0340*/  @!P2 BRA `(.L_x_3) ;  /* 0x00000000003ca947 */ /* 0x000fea0003800000 */
[----:B------:R-:W-:Y:S02]  /*0350*/  LOP3.LUT P3, RZ, R4, 0x1, RZ, 0xc0, !PT ;  /* 0x0000000104ff7812 */ /* 0x000fe4000786c0ff */
[----:B------:R-:W-:-:S11]  /*0360*/  ISETP.NE.AND P2, PT, R12, 0x1, PT ;  /* 0x000000010c00780c */ /* 0x000fd60003f45270 */
[----:B------:R-:W1:Y:S08]  /*0370*/  @P3 LDC R13, c[0x0][0x39c] ;  /* 0x0000e700ff0d3b82 */ /* 0x000e700000000800 */
[----:B------:R-:W3:Y:S01]  /*0380*/  @P3 LDC.64 R8, c[0x0][0x390] ;  /* 0x0000e400ff083b82 */ /* 0x000ee20000000a00 */
[----:B------:R-:W-:Y:S05]  /*0390*/  @!P2 BRA `(.L_x_5) ;  /* 0x00000000001ca947 */ /* 0x000fea0003800000 */
[----:B------:R-:W4:Y:S08]  /*03a0*/  LDC R5, c[0x0][0x39c] ;  /* 0x0000e700ff057b82 */ /* 0x000f300000000800 */
[----:B0-2---:R-:W0:Y:S01]  /*03b0*/  LDC.64 R6, c[0x0][0x390] ;  /* 0x0000e400ff067b82 */ /* 0x005e220000000a00 */
[----:B----4-:R-:W-:Y:S01]  /*03c0*/  IMAD R5, R10, R5, R3 ;  /* 0x000000050a057224 */ /* 0x010fe200078e0203 */
[----:B------:R-:W-:-:S03]  /*03d0*/  IADD3 R3, PT, PT, R3, 0x2, RZ ;  /* 0x0000000203037810 */ /* 0x000fc60007ffe0ff */
[----:B0-----:R-:W-:-:S05]  /*03e0*/  IMAD.WIDE R6, R5, 0x8, R6 ;  /* 0x0000000805067825 */ /* 0x001fca00078e0206 */
[----:B------:R4:W-:Y:S04]  /*03f0*/  STG.E.64 desc[UR10][R6.64], RZ ;  /* 0x000000ff06007986 */ /* 0x0009e8000c101b0a */
[----:B------:R4:W-:Y:S02]  /*0400*/  STG.E.64 desc[UR10][R6.64+0x8], RZ ;  /* 0x000008ff06007986 */ /* 0x0009e4000c101b0a */
.L_x_5:
[----:B012-4-:R-:W-:-:S04]  /*0410*/  @P3 IMAD R7, R10, R13, R3 ;  /* 0x0000000d0a073224 */ /* 0x017fc800078e0203 */
[----:B---3--:R-:W-:-:S05]  /*0420*/  @P3 IMAD.WIDE R6, R7, 0x8, R8 ;  /* 0x0000000807063825 */ /* 0x008fca00078e0208 */
[----:B------:R1:W-:Y:S02]  /*0430*/  @P3 STG.E.64 desc[UR10][R6.64], RZ ;  /* 0x000000ff06003986 */ /* 0x0003e4000c101b0a */
.L_x_3:
[----:B------:R-:W-:Y:S05]  /*0440*/  @P1 BRA `(.L_x_6) ;  /* 0xfffffffc00241947 */ /* 0x000fea000383ffff */
.L_x_0:
[----:B------:R-:W3:Y:S02]  /*0450*/  LDC R3, c[0x0][0x39c] ;  /* 0x0000e700ff037b82 */ /* 0x000ee40000000800 */
[----:B---3--:R-:W-:-:S04]  /*0460*/  VIMNMX3 R0, R3, UR5, R4, PT ;  /* 0x0000000503007c0f */ /* 0x008fc8000b800104 */
[----:B------:R-:W-:-:S13]  /*0470*/  ISETP.GE.AND P0, PT, R0, 0x1, PT ;  /* 0x000000010000780c */ /* 0x000fda0003f06270 */
[----:B------:R-:W-:Y:S05]  /*0480*/  @!P0 EXIT ;  /* 0x000000000000894d */ /* 0x000fea0003800000 */
[C---:B------:R-:W-:Y:S01]  /*0490*/  LOP3.LUT R0, R4.reuse, 0x7, RZ, 0xc0, !PT ;  /* 0x0000000704007812 */ /* 0x040fe200078ec0ff */
[----:B------:R-:W-:Y:S01]  /*04a0*/  UMOV UR4, URZ ;  /* 0x000000ff00047c82 */ /* 0x000fe20008000000 */
[C---:B------:R-:W-:Y:S02]  /*04b0*/  LOP3.LUT R2, R4.reuse, 0x3, RZ, 0xc0, !PT ;  /* 0x0000000304027812 */ /* 0x040fe400078ec0ff */
[C---:B------:R-:W-:Y:S01]  /*04c0*/  LOP3.LUT R3, R4.reuse, 0x7ffffff8, RZ, 0xc0, !PT ;  /* 0x7ffffff804037812 */ /* 0x040fe200078ec0ff */
[----:B------:R-:W-:-:S07]  /*04d0*/  IMAD.SHL.U32 R4, R4, 0x8, RZ ;  /* 0x0000000804047824 */ /* 0x000fce00078e00ff */
.L_x_13:
[----:B---3--:R-:W3:Y:S01]  /*04e0*/  LDCU.64 UR12, c[0x0][0x398] ;  /* 0x00007300ff0c77ac */ /* 0x008ee20008000a00 */
[----:B------:R-:W-:Y:S01]  /*04f0*/  HFMA2 R5, -RZ, RZ, 0, 0 ;  /* 0x00000000ff057431 */ /* 0x000fe200000001ff */
[----:B----4-:R-:W4:Y:S01]  /*0500*/  LDCU.64 UR8, c[0x0][0x380] ;  /* 0x00007000ff0877ac */ /* 0x010f220008000a00 */
[----:B---3--:R-:W-:-:S04]  /*0510*/  UIMAD.WIDE.U32 UR6, UR4, UR13, URZ ;  /* 0x0000000d040672a5 */ /* 0x008fc8000f8e00ff */
[----:B----4-:R-:W-:Y:S02]  /*0520*/  ULEA UR5, UP0, UR6, UR8, 0x3 ;  /* 0x0000000806057291 */ /* 0x010fe4000f8018ff */
[----:B------:R-:W-:Y:S02]  /*0530*/  UIMAD UR8, UR4, UR13, URZ ;  /* 0x0000000d040872a4 */ /* 0x000fe4000f8e02ff */
[----:B------:R-:W-:Y:S02]  /*0540*/  ULEA.HI.X UR6, UR6, UR9, UR7, 0x3, UP0 ;  /* 0x0000000906067291 */ /* 0x000fe400080f1c07 */
[----:B------:R-:W-:Y:S02]  /*0550*/  UIADD3 UR5, UP0, UPT, UR5, 0x20, URZ ;  /* 0x0000002005057890 */ /* 0x000fe4000ff1e0ff */
[----:B------:R-:W-:Y:S02]  /*0560*/  UIADD3 UR4, UPT, UPT, UR4, 0x1, URZ ;  /* 0x0000000104047890 */ /* 0x000fe4000fffe0ff */
[----:B------:R-:W-:-:S02]  /*0570*/  UIADD3.X UR6, UPT, UPT, URZ, UR6, URZ, UP0, !UPT ;  /* 0x00000006ff067290 */ /* 0x000fc400087fe4ff */
[----:B-12--5:R-:W-:-:S11]  /*0580*/  UISETP.NE.AND UP0, UPT, UR4, UR12, UPT ;  /* 0x0000000c0400728c */ /* 0x026fd6000bf05270 */
.L_x_12:
[----:B---3--:R-:W3:Y:S01]  /*0590*/  LDC R8, c[0x0][0x3a0] ;  /* 0x0000e800ff087b82 */ /* 0x008ee20000000800 */
[----:B012---:R-:W-:-:S07]  /*05a0*/  VIADD R7, R5, UR8 ;  /* 0x0000000805077c36 */ /* 0x007fce0008000000 */
[----:B----4-:R-:W0:Y:S01]  /*05b0*/  LDC.64 R12, c[0x0][0x390] ;  /* 0x0000e400ff0c7b82 */ /* 0x010e220000000a00 */
[----:B------:R-:W-:Y:S02]  /*05c0*/  MOV R10, RZ ;  /* 0x000000ff000a7202 */ /* 0x000fe40000000f00 */
[----:B---3--:R-:W-:Y:S01]  /*05d0*/  ISETP.GE.U32.AND P0, PT, R8, 0x8, PT ;  /* 0x000000080800780c */ /* 0x008fe20003f06070 */
[----:B0-----:R-:W-:-:S05]  /*05e0*/  IMAD.WIDE.U32 R12, R7, 0x8, R12 ;  /* 0x00000008070c7825 */ /* 0x001fca00078e000c */
[----:B-----5:R0:W5:Y:S07]  /*05f0*/  LDG.E.64 R22, desc[UR10][R12.64] ;  /* 0x0000000a0c167981 */ /* 0x02016e000c1e1b00 */
[----:B------:R-:W-:Y:S05]  /*0600*/  @!P0 BRA `(.L_x_7) ;  /* 0x00000004000c8947 */ /* 0x000fea0003800000 */
[----:B------:R-:W1:Y:S01]  /*0610*/  LDC.64 R10, c[0x0][0x388] ;  /* 0x0000e200ff0a7b82 */ /* 0x000e620000000a00 */
[----:B------:R-:W-:Y:S01]  /*0620*/  IMAD.IADD R7, R5, 0x1, R8 ;  /* 0x0000000105077824 */ /* 0x000fe200078e0208 */
[C---:B------:R-:W-:Y:S01]  /*0630*/  LEA R9, R8.reuse, R5, 0x1 ;  /* 0x0000000508097211 */ /* 0x040fe200078e08ff */
[C-C-:B------:R-:W-:Y:S01]  /*0640*/  IMAD R25, R8.reuse, 0x3, R5.reuse ;  /* 0x0000000308197824 */ /* 0x140fe200078e0205 */
[----:B------:R-:W-:Y:S01]  /*0650*/  IADD3 R24, PT, PT, -R3, RZ, RZ ;  /* 0x000000ff03187210 */ /* 0x000fe20007ffe1ff */
[C-C-:B------:R-:W-:Y:S01]  /*0660*/  IMAD R27, R8.reuse, 0x4, R5.reuse ;  /* 0x00000004081b7824 */ /* 0x140fe200078e0205 */
[----:B------:R-:W-:Y:S01]  /*0670*/  MOV R28, UR6 ;  /* 0x00000006001c7c02 */ /* 0x000fe20008000f00 */
[C-C-:B------:R-:W-:Y:S02]  /*0680*/  IMAD R29, R8.reuse, 0x5, R5.reuse ;  /* 0x00000005081d7824 */ /* 0x140fe400078e0205 */
[C-C-:B------:R-:W-:Y:S02]  /*0690*/  IMAD R6, R8.reuse, 0x6, R5.reuse ;  /* 0x0000000608067824 */ /* 0x140fe400078e0205 */
[----:B------:R-:W-:-:S02]  /*06a0*/  IMAD R8, R8, 0x7, R5 ;  /* 0x0000000708087824 */ /* 0x000fc400078e0205 */
[----:B------:R-:W-:Y:S02]  /*06b0*/  IMAD.U32 R26, RZ, RZ, UR5 ;  /* 0x00000005ff1a7e24 */ /* 0x000fe4000f8e00ff */
[----:B-1----:R-:W-:-:S07]  /*06c0*/  IMAD.WIDE.U32 R14, R5, 0x8, R10 ;  /* 0x00000008050e7825 */ /* 0x002fce00078e000a */
.L_x_8:
[----:B------:R-:W-:Y:S01]  /*06d0*/  IMAD.MOV.U32 R16, RZ, RZ, R26 ;  /* 0x000000ffff107224 */ /* 0x000fe200078e001a */
[----:B------:R-:W-:Y:S01]  /*06e0*/  MOV R17, R28 ;  /* 0x0000001c00117202 */ /* 0x000fe20000000f00 */
[----:B------:R-:W2:Y:S04]  /*06f0*/  LDG.E.64 R20, desc[UR10][R14.64] ;  /* 0x0000000a0e147981 */ /* 0x000ea8000c1e1b00 */
[----:B-1----:R-:W2:Y:S02]  /*0700*/  LDG.E.64 R18, desc[UR10][R16.64+-0x20] ;  /* 0xffffe00a10127981 */ /* 0x002ea4000c1e1b00 */
[----:B--2--5:R-:W-:Y:S01]  /*0710*/  DFMA R20, R18, R20, R22 ;  /* 0x000000141214722b */ /* 0x024fe20000000016 */
[----:B------:R-:W-:-:S06]  /*0720*/  IMAD.WIDE.U32 R22, R7, 0x8, R10 ;  /* 0x0000000807167825 */ /* 0x000fcc00078e000a */
[----:B------:R1:W-:Y:S04]  /*0730*/  STG.E.64 desc[UR10][R12.64], R20 ;  /* 0x000000140c007986 */ /* 0x0003e8000c101b0a */
[----:B------:R-:W2:Y:S04]  /*0740*/  LDG.E.64 R22, desc[UR10][R22.64] ;  /* 0x0000000a16167981 */ /* 0x000ea8000c1e1b00 */
[----:B------:R-:W2:Y:S02]  /*0750*/  LDG.E.64 R18, desc[UR10][R16.64+-0x18] ;  /* 0xffffe80a10127981 */ /* 0x000ea4000c1e1b00 */
[----:B--2---:R-:W-:Y:S01]  /*0760*/  DFMA R22, R18, R22, R20 ;  /* 0x000000161216722b */ /* 0x004fe20000000014 */
[----:B------:R-:W-:-:S06]  /*0770*/  IMAD.WIDE.U32 R18, R9, 0x8, R10 ;  /* 0x0000000809127825 */ /* 0x000fcc00078e000a */
[----:B------:R2:W-:Y:S04]  /*0780*/  STG.E.64 desc[UR10][R12.64], R22 ;  /* 0x000000160c007986 */ /* 0x0005e8000c101b0a */
[----:B-1----:R-:W3:Y:S04]  /*0790*/  LDG.E.64 R20, desc[UR10][R18.64] ;  /* 0x0000000a12147981 */ /* 0x002ee8000c1e1b00 */
[----:B------:R-:W3:Y:S02]  /*07a0*/  LDG.E.64 R18, desc[UR10][R16.64+-0x10] ;  /* 0xfffff00a10127981 */ /* 0x000ee4000c1e1b00 */
[----:B---3--:R-:W-:Y:S01]  /*07b0*/  DFMA R20, R18, R20, R22 ;  /* 0x000000141214722b */ /* 0x008fe20000000016 */
[----:B------:R-:W-:-:S06]  /*07c0*/  IMAD.WIDE.U32 R18, R25, 0x8, R10 ;  /* 0x0000000819127825 */ /* 0x000fcc00078e000a */
[----:B------:R1:W-:Y:S04]  /*07d0*/  STG.E.64 desc[UR10][R12.64], R20 ;  /* 0x000000140c007986 */ /* 0x0003e8000c101b0a */
[----:B--2---:R-:W2:Y:S04]  /*07e0*/  LDG.E.64 R22, desc[UR10][R18.64] ;  /* 0x0000000a12167981 */ /* 0x004ea8000c1e1b00 */
[----:B------:R-:W2:Y:S02]  /*07f0*/  LDG.E.64 R18, desc[UR10][R16.64+-0x8] ;  /* 0xfffff80a10127981 */ /* 0x000ea4000c1e1b00 */
[----:B--2---:R-:W-:Y:S01]  /*0800*/  DFMA R22, R18, R22, R20 ;  /* 0x000000161216722b */ /* 0x004fe20000000014 */
[----:B-1----:R-:W-:-:S06]  /*0810*/  IMAD.WIDE.U32 R20, R27, 0x8, R10 ;  /* 0x000000081b147825 */ /* 0x002fcc00078e000a */
[----:B------:R1:W-:Y:S04]  /*0820*/  STG.E.64 desc[UR10][R12.64], R22 ;  /* 0x000000160c007986 */ /* 0x0003e8000c101b0a */
[----:B------:R-:W2:Y:S04]  /*0830*/  LDG.E.64 R20, desc[UR10][R20.64] ;  /* 0x0000000a14147981 */ /* 0x000ea8000c1e1b00 */
[----:B------:R-:W2:Y:S02]  /*0840*/  LDG.E.64 R18, desc[UR10][R16.64] ;  /* 0x0000000a10127981 */ /* 0x000ea4000c1e1b00 */
[----:B--2---:R-:W-:Y:S01]  /*0850*/  DFMA R20, R18, R20, R22 ;  /* 0x000000141214722b */ /* 0x004fe20000000016 */
[----:B-1----:R-:W-:-:S06]  /*0860*/  IMAD.WIDE.U32 R22, R29, 0x8, R10 ;  /* 0x000000081d167825 */ /* 0x002fcc00078e000a */
[----:B------:R1:W-:Y:S04]  /*0870*/  STG.E.64 desc[UR10][R12.64], R20 ;  /* 0x000000140c007986 */ /* 0x0003e8000c101b0a */
[----:B------:R-:W2:Y:S04]  /*0880*/  LDG.E.64 R22, desc[UR10][R22.64] ;  /* 0x0000000a16167981 */ /* 0x000ea8000c1e1b00 */
[----:B------:R-:W2:Y:S02]  /*0890*/  LDG.E.64 R18, desc[UR10][R16.64+0x8] ;  /* 0x0000080a10127981 */ /* 0x000ea4000c1e1b00 */
[----:B--2---:R-:W-:Y:S01]  /*08a0*/  DFMA R22, R18, R22, R20 ;  /* 0x000000161216722b */ /* 0x004fe20000000014 */
[----:B------:R-:W-:-:S06]  /*08b0*/  IMAD.WIDE.U32 R18, R6, 0x8, R10 ;  /* 0x0000000806127825 */ /* 0x000fcc00078e000a */
[----:B------:R2:W-:Y:S04]  /*08c0*/  STG.E.64 desc[UR10][R12.64], R22 ;  /* 0x000000160c007986 */ /* 0x0005e8000c101b0a */
[----:B------:R-:W3:Y:S04]  /*08d0*/  LDG.E.64 R18, desc[UR10][R18.64] ;  /* 0x0000000a12127981 */ /* 0x000ee8000c1e1b00 */
[----:B-1----:R-:W3:Y:S01]  /*08e0*/  LDG.E.64 R20, desc[UR10][R16.64+0x10] ;  /* 0x0000100a10147981 */ /* 0x002ee2000c1e1b00 */
[----:B------:R-:W-:Y:S01]  /*08f0*/  IADD3 R26, P0, PT, R16, 0x40, RZ ;  /* 0x00000040101a7810 */ /* 0x000fe20007f1e0ff */
[----:B------:R-:W-:Y:S01]  /*0900*/  VIADD R24, R24, 0x8 ;  /* 0x0000000818187836 */ /* 0x000fe20000000000 */
[----:B---3--:R-:W-:Y:S01]  /*0910*/  DFMA R18, R20, R18, R22 ;  /* 0x000000121412722b */ /* 0x008fe20000000016 */
[----:B------:R-:W-:-:S06]  /*0920*/  IMAD.WIDE.U32 R20, R8, 0x8, R10 ;  /* 0x0000000808147825 */ /* 0x000fcc00078e000a */
[----:B------:R1:W-:Y:S04]  /*0930*/  STG.E.64 desc[UR10][R12.64], R18 ;  /* 0x000000120c007986 */ /* 0x0003e8000c101b0a */
[----:B------:R-:W3:Y:S04]  /*0940*/  LDG.E.64 R20, desc[UR10][R20.64] ;  /* 0x0000000a14147981 */ /* 0x000ee8000c1e1b00 */
[----:B--2---:R-:W3:Y:S01]  /*0950*/  LDG.E.64 R22, desc[UR10][R16.64+0x18] ;  /* 0x0000180a10167981 */ /* 0x004ee2000c1e1b00 */
[----:B------:R-:W-:Y:S01]  /*0960*/  IADD3.X R28, PT, PT, RZ, R17, RZ, P0, !PT ;  /* 0x00000011ff1c7210 */ /* 0x000fe200007fe4ff */
[----:B------:R-:W-:Y:S01]  /*0970*/  IMAD.IADD R7, R4, 0x1, R7 ;  /* 0x0000000104077824 */ /* 0x000fe200078e0207 */
[----:B------:R-:W-:Y:S01]  /*0980*/  ISETP.NE.AND P0, PT, R24, RZ, PT ;  /* 0x000000ff1800720c */ /* 0x000fe20003f05270 */
[C---:B------:R-:W-:Y:S01]  /*0990*/  IMAD.IADD R25, R4.reuse, 0x1, R25 ;  /* 0x0000000104197824 */ /* 0x040fe200078e0219 */
[C---:B------:R-:W-:Y:S01]  /*09a0*/  IADD3 R9, PT, PT, R4.reuse, R9, RZ ;  /* 0x0000000904097210 */ /* 0x040fe20007ffe0ff */
[C---:B------:R-:W-:Y:S01]  /*09b0*/  IMAD.IADD R29, R4.reuse, 0x1, R29 ;  /* 0x00000001041d7824 */ /* 0x040fe200078e021d */
[C---:B------:R-:W-:Y:S01]  /*09c0*/  IADD3 R27, PT, PT, R4.reuse, R27, RZ ;  /* 0x0000001b041b7210 */ /* 0x040fe20007ffe0ff */
[C---:B------:R-:W-:Y:S01]  /*09d0*/  IMAD.IADD R8, R4.reuse, 0x1, R8 ;  /* 0x0000000104087824 */ /* 0x040fe200078e0208 */
[C---:B------:R-:W-:Y:S01]  /*09e0*/  IADD3 R6, PT, PT, R4.reuse, R6, RZ ;  /* 0x0000000604067210 */ /* 0x040fe20007ffe0ff */
[----:B------:R-:W-:Y:S01]  /*09f0*/  IMAD.WIDE.U32 R14, R4, 0x8, R14 ;  /* 0x00000008040e7825 */ /* 0x000fe200078e000e */
[----:B---3--:R-:W-:-:S07]  /*0a00*/  DFMA R22, R22, R20, R18 ;  /* 0x000000141616722b */ /* 0x008fce0000000012 */
[----:B------:R1:W-:Y:S01]  /*0a10*/  STG.E.64 desc[UR10][R12.64], R22 ;  /* 0x000000160c007986 */ /* 0x0003e2000c101b0a */
[----:B------:R-:W-:Y:S05]  /*0a20*/  @P0 BRA `(.L_x_8) ;  /* 0xfffffffc00280947 */ /* 0x000fea000383ffff */
[----:B------:R-:W-:-:S07]  /*0a30*/  MOV R10, R3 ;  /* 0x00000003000a7202 */ /* 0x000fce0000000f00 */
.L_x_7:
[----:B------:R-:W-:-:S13]  /*0a40*/  ISETP.NE.AND P0, PT, R0, RZ, PT ;  /* 0x000000ff0000720c */ /* 0x000fda0003f05270 */
[----:B------:R-:W-:Y:S05]  /*0a50*/  @!P0 BRA `(.L_x_9) ;  /* 0x0000000400308947 */ /* 0x000fea0003800000 */
[----:B------:R-:W-:Y:S01]  /*0a60*/  VIADD R6, R0, 0xffffffff ;  /* 0xffffffff00067836 */ /* 0x000fe20000000000 */
[----:B------:R-:W2:Y:S01]  /*0a70*/  LDC R11, c[0x0][0x3a0] ;  /* 0x0000e800ff0b7b82 */ /* 0x000ea20000000800 */
[----:B------:R-:W-:-:S03]  /*0a80*/  ISETP.NE.AND P1, PT, R2, RZ, PT ;  /* 0x000000ff0200720c */ /* 0x000fc60003f25270 */
[----:B------:R-:W-:-:S13]  /*0a90*/  ISETP.GE.U32.AND P0, PT, R6, 0x3, PT ;  /* 0x000000030600780c */ /* 0x000fda0003f06070 */
[----:B------:R-:W-:Y:S05]  /*0aa0*/  @!P0 BRA `(.L_x_10) ;  /* 0x0000000000888947 */ /* 0x000fea0003800000 */
[----:B------:R-:W3:Y:S01]  /*0ab0*/  LDC.64 R8, c[0x0][0x388] ;  /* 0x0000e200ff087b82 */ /* 0x000ee20000000a00 */
[C---:B------:R-:W-:Y:S01]  /*0ac0*/  IADD3 R7, PT, PT, R10.reuse, UR8, RZ ;  /* 0x000000080a077c10 */ /* 0x040fe2000fffe0ff */
[----:B-12---:R-:W-:-:S06]  /*0ad0*/  IMAD R18, R10, R11, R5 ;  /* 0x0000000b0a127224 */ /* 0x006fcc00078e0205 */
[----:B------:R-:W1:Y:S01]  /*0ae0*/  LDC.64 R24, c[0x0][0x380] ;  /* 0x0000e000ff187b82 */ /* 0x000e620000000a00 */
[----:B---3--:R-:W-:-:S06]  /*0af0*/  IMAD.WIDE.U32 R16, R18, 0x8, R8 ;  /* 0x0000000812107825 */ /* 0x008fcc00078e0008 */
[----:B------:R-:W2:Y:S01]  /*0b00*/  LDG.E.64 R16, desc[UR10][R16.64] ;  /* 0x0000000a10107981 */ /* 0x000ea2000c1e1b00 */
[----:B-1----:R-:W-:Y:S02]  /*0b10*/  IMAD.WIDE.U32 R24, R7, 0x8, R24 ;  /* 0x0000000807187825 */ /* 0x002fe400078e0018 */
[----:B------:R-:W1:Y:S03]  /*0b20*/  LDC.64 R6, c[0x0][0x380] ;  /* 0x0000e000ff067b82 */ /* 0x000e660000000a00 */
[----:B------:R-:W2:Y:S01]  /*0b30*/  LDG.E.64 R14, desc[UR10][R24.64] ;  /* 0x0000000a180e7981 */ /* 0x000ea2000c1e1b00 */
[----:B------:R-:W-:Y:S02]  /*0b40*/  IADD3 R19, P0, PT, R10, UR8, RZ ;  /* 0x000000080a137c10 */ /* 0x000fe4000ff1e0ff */
[----:B------:R-:W-:-:S03]  /*0b50*/  IADD3 R20, PT, PT, R18, R11, RZ ;  /* 0x0000000b12147210 */ /* 0x000fc60007ffe0ff */
[----:B------:R-:W-:Y:S01]  /*0b60*/  IMAD.X R26, RZ, RZ, RZ, P0 ;  /* 0x000000ffff1a7224 */ /* 0x000fe200000e06ff */
[----:B-1----:R-:W-:-:S04]  /*0b70*/  LEA R6, P0, R19, R6, 0x3 ;  /* 0x0000000613067211 */ /* 0x002fc800078018ff */
[----:B------:R-:W-:Y:S01]  /*0b80*/  LEA.HI.X R7, R19, R7, R26, 0x3, P0 ;  /* 0x0000000713077211 */ /* 0x000fe200000f1c1a */
[----:B--2--5:R-:W-:Y:S01]  /*0b90*/  DFMA R14, R14, R16, R22 ;  /* 0x000000100e0e722b */ /* 0x024fe20000000016 */
[----:B------:R-:W-:-:S06]  /*0ba0*/  IMAD.WIDE.U32 R22, R20, 0x8, R8 ;  /* 0x0000000814167825 */ /* 0x000fcc00078e0008 */
[----:B------:R3:W-:Y:S04]  /*0bb0*/  STG.E.64 desc[UR10][R12.64], R14 ;  /* 0x0000000e0c007986 */ /* 0x0007e8000c101b0a */
[----:B------:R-:W2:Y:S04]  /*0bc0*/  LDG.E.64 R18, desc[UR10][R22.64] ;  /* 0x0000000a16127981 */ /* 0x000ea8000c1e1b00 */
[----:B------:R-:W2:Y:S01]  /*0bd0*/  LDG.E.64 R16, desc[UR10][R6.64+0x8] ;  /* 0x0000080a06107981 */ /* 0x000ea2000c1e1b00 */
[----:B------:R-:W-:-:S04]  /*0be0*/  IMAD.IADD R24, R20, 0x1, R11 ;  /* 0x0000000114187824 */ /* 0x000fc800078e020b */
[----:B------:R-:W-:Y:S01]  /*0bf0*/  IMAD.WIDE.U32 R20, R24, 0x8, R8 ;  /* 0x0000000818147825 */ /* 0x000fe200078e0008 */
[----:B--2---:R-:W-:-:S07]  /*0c00*/  DFMA R16, R16, R18, R14 ;  /* 0x000000121010722b */ /* 0x004fce000000000e */
[----:B------:R3:W-:Y:S04]  /*0c10*/  STG.E.64 desc[UR10][R12.64], R16 ;  /* 0x000000100c007986 */ /* 0x0007e8000c101b0a */
[----:B------:R-:W2:Y:S04]  /*0c20*/  LDG.E.64 R20, desc[UR10][R20.64] ;  /* 0x0000000a14147981 */ /* 0x000ea8000c1e1b00 */
[----:B------:R-:W2:Y:S01]  /*0c30*/  LDG.E.64 R18, desc[UR10][R6.64+0x10] ;  /* 0x0000100a06127981 */ /* 0x000ea2000c1e1b00 */
[----:B------:R-:W-:-:S05]  /*0c40*/  IADD3 R25, PT, PT, R24, R11, RZ ;  /* 0x0000000b18197210 */ /* 0x000fca0007ffe0ff */
[----:B------:R-:W-:Y:S01]  /*0c50*/  IMAD.WIDE.U32 R8, R25, 0x8, R8 ;  /* 0x0000000819087825 */ /* 0x000fe200078e0008 */
[----:B--2---:R-:W-:-:S07]  /*0c60*/  DFMA R18, R18, R20, R16 ;  /* 0x000000141212722b */ /* 0x004fce0000000010 */
[----:B------:R3:W-:Y:S04]  /*0c70*/  STG.E.64 desc[UR10][R12.64], R18 ;  /* 0x000000120c007986 */ /* 0x0007e8000c101b0a */
[----:B------:R-:W2:Y:S04]  /*0c80*/  LDG.E.64 R22, desc[UR10][R6.64+0x18] ;  /* 0x0000180a06167981 */ /* 0x000ea8000c1e1b00 */
[----:B------:R-:W2:Y:S01]  /*0c90*/  LDG.E.64 R8, desc[UR10][R8.64] ;  /* 0x0000000a08087981 */ /* 0x000ea2000c1e1b00 */
[----:B------:R-:W-:Y:S01]  /*0ca0*/  VIADD R10, R10, 0x4 ;  /* 0x000000040a0a7836 */ /* 0x000fe20000000000 */
[----:B--2---:R-:W-:-:S07]  /*0cb0*/  DFMA R22, R22, R8, R18 ;  /* 0x000000081616722b */ /* 0x004fce0000000012 */
[----:B------:R3:W-:Y:S04]  /*0cc0*/  STG.E.64 desc[UR10][R12.64], R22 ;  /* 0x000000160c007986 */ /* 0x0007e8000c101b0a */
.L_x_10:
[----:B------:R-:W-:Y:S05]  /*0cd0*/  @!P1 BRA `(.L_x_9) ;  /* 0x0000000000909947 */ /* 0x000fea0003800000 */
[----:B------:R-:W-:Y:S02]  /*0ce0*/  ISETP.NE.AND P0, PT, R2, 0x1, PT ;  /* 0x000000010200780c */ /* 0x000fe40003f05270 */
[----:B--2---:R-:W-:-:S11]  /*0cf0*/  LOP3.LUT P1, RZ, R11, 0x1, RZ, 0xc0, !PT ;  /* 0x000000010bff7812 */ /* 0x004fd6000782c0ff */
[----:B------:R-:W-:Y:S05]  /*0d00*/  @!P0 BRA `(.L_x_11) ;  /* 0x0000000000588947 */ /* 0x000fea0003800000 */
[----:B------:R-:W2:Y:S01]  /*0d10*/  LDC.64 R8, c[0x0][0x388] ;  /* 0x0000e200ff087b82 */ /* 0x000ea20000000a00 */
[C---:B------:R-:W-:Y:S01]  /*0d20*/  IADD3 R21, PT, PT, R10.reuse, UR8, RZ ;  /* 0x000000080a157c10 */ /* 0x040fe2000fffe0ff */
[----:B-1-3--:R-:W-:-:S06]  /*0d30*/  IMAD R18, R10, R11, R5 ;  /* 0x0000000b0a127224 */ /* 0x00afcc00078e0205 */
[----:B------:R-:W1:Y:S01]  /*0d40*/  LDC.64 R6, c[0x0][0x380] ;  /* 0x0000e000ff067b82 */ /* 0x000e620000000a00 */
[----:B--2---:R-:W-:-:S06]  /*0d50*/  IMAD.WIDE.U32 R16, R18, 0x8, R8 ;  /* 0x0000000812107825 */ /* 0x004fcc00078e0008 */
[----:B------:R-:W2:Y:S01]  /*0d60*/  LDG.E.64 R16, desc[UR10][R16.64] ;  /* 0x0000000a10107981 */ /* 0x000ea2000c1e1b00 */
[----:B-1----:R-:W-:Y:S02]  /*0d70*/  IMAD.WIDE.U32 R20, R21, 0x8, R6 ;  /* 0x0000000815147825 */ /* 0x002fe400078e0006 */
[----:B------:R-:W1:Y:S03]  /*0d80*/  LDC.64 R6, c[0x0][0x380] ;  /* 0x0000e000ff067b82 */ /* 0x000e660000000a00 */
[----:B------:R-:W2:Y:S01]  /*0d90*/  LDG.E.64 R14, desc[UR10][R20.64] ;  /* 0x0000000a140e7981 */ /* 0x000ea2000c1e1b00 */
[----:B------:R-:W-:Y:S02]  /*0da0*/  IADD3 R19, P0, PT, R10, UR8, RZ ;  /* 0x000000080a137c10 */ /* 0x000fe4000ff1e0ff */
[----:B------:R-:W-:-:S03]  /*0db0*/  IADD3 R25, PT, PT, R18, R11, RZ ;  /* 0x0000000b12197210 */ /* 0x000fc60007ffe0ff */
[----:B------:R-:W-:Y:S02]  /*0dc0*/  IMAD.X R24, RZ, RZ, RZ, P0 ;  /* 0x000000ffff187224 */ /* 0x000fe400000e06ff */
[----:B------:R-:W-:Y:S01]  /*0dd0*/  IMAD.WIDE.U32 R8, R25, 0x8, R8 ;  /* 0x0000000819087825 */ /* 0x000fe200078e0008 */
[----:B-1----:R-:W-:-:S04]  /*0de0*/  LEA R6, P0, R19, R6, 0x3 ;  /* 0x0000000613067211 */ /* 0x002fc800078018ff */
[----:B------:R-:W-:Y:S01]  /*0df0*/  LEA.HI.X R7, R19, R7, R24, 0x3, P0 ;  /* 0x0000000713077211 */ /* 0x000fe200000f1c18 */
[----:B--2--5:R-:W-:-:S07]  /*0e00*/  DFMA R14, R14, R16, R22 ;  /* 0x000000100e0e722b */ /* 0x024fce0000000016 */
[----:B------:R2:W-:Y:S04]  /*0e10*/  STG.E.64 desc[UR10][R12.64], R14 ;  /* 0x0000000e0c007986 */ /* 0x0005e8000c101b0a */
[----:B------:R-:W3:Y:S04]  /*0e20*/  LDG.E.64 R22, desc[UR10][R8.64] ;  /* 0x0000000a08167981 */ /* 0x000ee8000c1e1b00 */
[----:B------:R-:W3:Y:S01]  /*0e30*/  LDG.E.64 R6, desc[UR10][R6.64+0x8] ;  /* 0x0000080a06067981 */ /* 0x000ee2000c1e1b00 */
[----:B------:R-:W-:Y:S01]  /*0e40*/  VIADD R10, R10, 0x2 ;  /* 0x000000020a0a7836 */ /* 0x000fe20000000000 */
[----:B---3--:R-:W-:-:S07]  /*0e50*/  DFMA R22, R6, R22, R14 ;  /* 0x000000160616722b */ /* 0x008fce000000000e */
[----:B------:R2:W-:Y:S04]  /*0e60*/  STG.E.64 desc[UR10][R12.64], R22 ;  /* 0x000000160c007986 */ /* 0x0005e8000c101b0a */
.L_x_11:
[----:B------:R-:W-:Y:S05]  /*0e70*/  @!P1 BRA `(.L_x_9) ;  /* 0x0000000000289947 */ /* 0x000fea0003800000 */
[----:B------:R-:W4:Y:S01]  /*0e80*/  LDC.64 R6, c[0x0][0x380] ;  /* 0x0000e000ff067b82 */ /* 0x000f220000000a00 */
[C---:B--23--:R-:W-:Y:S01]  /*0e90*/  IADD3 R15, PT, PT, R10.reuse, UR8, RZ ;  /* 0x000000080a0f7c10 */ /* 0x04cfe2000fffe0ff */
[----:B------:R-:W-:-:S06]  /*0ea0*/  IMAD R11, R10, R11, R5 ;  /* 0x0000000b0a0b7224 */ /* 0x000fcc00078e0205 */
[----:B------:R-:W2:Y:S01]  /*0eb0*/  LDC.64 R8, c[0x0][0x388] ;  /* 0x0000e200ff087b82 */ /* 0x000ea20000000a00 */
[----:B----4-:R-:W-:-:S06]  /*0ec0*/  IMAD.WIDE.U32 R6, R15, 0x8, R6 ;  /* 0x000000080f067825 */ /* 0x010fcc00078e0006 */
[----:B------:R-:W1:Y:S01]  /*0ed0*/  LDG.E.64 R6, desc[UR10][R6.64] ;  /* 0x0000000a06067981 */ /* 0x000e62000c1e1b00 */
[----:B--2---:R-:W-:-:S06]  /*0ee0*/  IMAD.WIDE.U32 R8, R11, 0x8, R8 ;  /* 0x000000080b087825 */ /* 0x004fcc00078e0008 */
[----:B------:R-:W1:Y:S02]  /*0ef0*/  LDG.E.64 R8, desc[UR10][R8.64] ;  /* 0x0000000a08087981 */ /* 0x000e64000c1e1b00 */
[----:B-1---5:R-:W-:-:S07]  /*0f00*/  DFMA R22, R6, R8, R22 ;  /* 0x000000080616722b */ /* 0x022fce0000000016 */
[----:B------:R4:W-:Y:S04]  /*0f10*/  STG.E.64 desc[UR10][R12.64], R22 ;  /* 0x000000160c007986 */ /* 0x0009e8000c101b0a */
.L_x_9:
[----:B------:R-:W0:Y:S01]  /*0f20*/  LDCU UR7, c[0x0][0x39c] ;  /* 0x00007380ff0777ac */ /* 0x000e220008000800 */
[----:B------:R-:W-:-:S04]  /*0f30*/  IADD3 R5, PT, PT, R5, 0x1, RZ ;  /* 0x0000000105057810 */ /* 0x000fc80007ffe0ff */
[----:B0-----:R-:W-:-:S13]  /*0f40*/  ISETP.NE.AND P0, PT, R5, UR7, PT ;  /* 0x0000000705007c0c */ /* 0x001fda000bf05270 */
[----:B------:R-:W-:Y:S05]  /*0f50*/  @P0 BRA `(.L_x_12) ;  /* 0xfffffff4008c0947 */ /* 0x000fea000383ffff */
[----:B------:R-:W-:Y:S05]  /*0f60*/  BRA.U UP0, `(.L_x_13) ;  /* 0xfffffff5005c7547 */ /* 0x000fea000b83ffff */
[----:B------:R-:W-:Y:S05]  /*0f70*/  EXIT ;  /* 0x000000000000794d */ /* 0x000fea0003800000 */
.L_x_14:
[----:B------:R-:W-:-:S00]  /*0f80*/  BRA `(.L_x_14) ;  /* 0xfffffffc00fc7947 */ /* 0x000fc0000383ffff */
[----:B------:R-:W-:-:S00]  /*0f90*/  NOP ;  /* 0x0000000000007918 */ /* 0x000fc00000000000 */
        /* <DEDUP_REMOVED lines=14> */
.L_x_15:


//--------------------- .nv.shared.reserved.0     --------------------------
	.section	.nv.shared.reserved.0,"aw",@nobits
	.weak		__nv_reservedSMEM_offset_0_alias
	.size		__nv_reservedSMEM_offset_0_alias, 0, 64
	.other		__nv_reservedSMEM_offset_0_alias,@"STO_CUDA_RESERVED_SHARED STV_DEFAULT"
__nv_reservedSMEM_offset_0_alias:
	.zero		0
	.zero		64


//--------------------- .nv.constant0._Z2mmPdS_S_iii --------------------------
	.section	.nv.constant0._Z2mmPdS_S_iii,"a",@progbits
	.sectionflags	@""
	.align	4
.nv.constant0._Z2mmPdS_S_iii:
	.zero		932


//--------------------- SYMBOLS --------------------------

	.type		.nv.reservedSmem.offset0,@object
	.size		.nv.reservedSmem.offset0,0x4
